//
// Generated by NVIDIA NVVM Compiler
//
// Compiler Build ID: CL-36424714
// Cuda compilation tools, release 13.0, V13.0.88
// Based on NVVM 20.0.0
//

.version 9.0
.target sm_100
.address_size 64

	// .globl	_Z35simple_matrix_multiplication_kernelPKfS0_Pfiii
// _ZZ38optimized_matrix_multiplication_kernelPKfS0_PfiiiE8shared_A has been demoted
// _ZZ38optimized_matrix_multiplication_kernelPKfS0_PfiiiE8shared_B has been demoted

.visible .entry _Z35simple_matrix_multiplication_kernelPKfS0_Pfiii(
	.param .u64 .ptr .align 1 _Z35simple_matrix_multiplication_kernelPKfS0_Pfiii_param_0,
	.param .u64 .ptr .align 1 _Z35simple_matrix_multiplication_kernelPKfS0_Pfiii_param_1,
	.param .u64 .ptr .align 1 _Z35simple_matrix_multiplication_kernelPKfS0_Pfiii_param_2,
	.param .u32 _Z35simple_matrix_multiplication_kernelPKfS0_Pfiii_param_3,
	.param .u32 _Z35simple_matrix_multiplication_kernelPKfS0_Pfiii_param_4,
	.param .u32 _Z35simple_matrix_multiplication_kernelPKfS0_Pfiii_param_5
)
{
	.reg .pred 	%p<13>;
	.reg .b32 	%r<41>;
	.reg .b32 	%f<68>;
	.reg .b64 	%rd<53>;

	ld.param.u64 	%rd7, [_Z35simple_matrix_multiplication_kernelPKfS0_Pfiii_param_0];
	ld.param.u64 	%rd8, [_Z35simple_matrix_multiplication_kernelPKfS0_Pfiii_param_1];
	ld.param.u64 	%rd6, [_Z35simple_matrix_multiplication_kernelPKfS0_Pfiii_param_2];
	ld.param.u32 	%r20, [_Z35simple_matrix_multiplication_kernelPKfS0_Pfiii_param_3];
	ld.param.u32 	%r18, [_Z35simple_matrix_multiplication_kernelPKfS0_Pfiii_param_4];
	ld.param.u32 	%r19, [_Z35simple_matrix_multiplication_kernelPKfS0_Pfiii_param_5];
	cvta.to.global.u64 	%rd1, %rd8;
	cvta.to.global.u64 	%rd2, %rd7;
	mov.u32 	%r21, %ctaid.y;
	mov.u32 	%r22, %ntid.y;
	mov.u32 	%r23, %tid.y;
	mad.lo.s32 	%r1, %r21, %r22, %r23;
	mov.u32 	%r24, %ctaid.x;
	mov.u32 	%r25, %ntid.x;
	mov.u32 	%r26, %tid.x;
	mad.lo.s32 	%r2, %r24, %r25, %r26;
	setp.ge.s32 	%p1, %r1, %r20;
	setp.ge.s32 	%p2, %r2, %r19;
	or.pred  	%p3, %p1, %p2;
	@%p3 bra 	$L__BB0_14;
	setp.lt.s32 	%p4, %r18, 1;
	mov.f32 	%f67, 0f00000000;
	@%p4 bra 	$L__BB0_13;
	mul.lo.s32 	%r3, %r18, %r1;
	and.b32  	%r4, %r18, 7;
	setp.lt.u32 	%p5, %r18, 8;
	mov.f32 	%f67, 0f00000000;
	mov.b32 	%r39, 0;
	@%p5 bra 	$L__BB0_5;
	and.b32  	%r39, %r18, 2147483640;
	neg.s32 	%r37, %r39;
	shl.b32 	%r7, %r19, 3;
	mul.wide.u32 	%rd9, %r3, 4;
	add.s64 	%rd10, %rd9, %rd2;
	add.s64 	%rd52, %rd10, 16;
	mov.f32 	%f67, 0f00000000;
	mul.wide.s32 	%rd13, %r19, 4;
	mov.u32 	%r36, %r2;
$L__BB0_4:
	.pragma "nounroll";
	ld.global.f32 	%f17, [%rd52+-16];
	mul.wide.s32 	%rd11, %r36, 4;
	add.s64 	%rd12, %rd1, %rd11;
	ld.global.f32 	%f18, [%rd12];
	fma.rn.f32 	%f19, %f17, %f18, %f67;
	ld.global.f32 	%f20, [%rd52+-12];
	add.s64 	%rd14, %rd12, %rd13;
	ld.global.f32 	%f21, [%rd14];
	fma.rn.f32 	%f22, %f20, %f21, %f19;
	ld.global.f32 	%f23, [%rd52+-8];
	add.s64 	%rd15, %rd14, %rd13;
	ld.global.f32 	%f24, [%rd15];
	fma.rn.f32 	%f25, %f23, %f24, %f22;
	ld.global.f32 	%f26, [%rd52+-4];
	add.s64 	%rd16, %rd15, %rd13;
	ld.global.f32 	%f27, [%rd16];
	fma.rn.f32 	%f28, %f26, %f27, %f25;
	ld.global.f32 	%f29, [%rd52];
	add.s64 	%rd17, %rd16, %rd13;
	ld.global.f32 	%f30, [%rd17];
	fma.rn.f32 	%f31, %f29, %f30, %f28;
	ld.global.f32 	%f32, [%rd52+4];
	add.s64 	%rd18, %rd17, %rd13;
	ld.global.f32 	%f33, [%rd18];
	fma.rn.f32 	%f34, %f32, %f33, %f31;
	ld.global.f32 	%f35, [%rd52+8];
	add.s64 	%rd19, %rd18, %rd13;
	ld.global.f32 	%f36, [%rd19];
	fma.rn.f32 	%f37, %f35, %f36, %f34;
	ld.global.f32 	%f38, [%rd52+12];
	add.s64 	%rd20, %rd19, %rd13;
	ld.global.f32 	%f39, [%rd20];
	fma.rn.f32 	%f67, %f38, %f39, %f37;
	add.s32 	%r37, %r37, 8;
	add.s32 	%r36, %r36, %r7;
	add.s64 	%rd52, %rd52, 32;
	setp.ne.s32 	%p6, %r37, 0;
	@%p6 bra 	$L__BB0_4;
$L__BB0_5:
	setp.eq.s32 	%p7, %r4, 0;
	@%p7 bra 	$L__BB0_13;
	and.b32  	%r13, %r18, 3;
	setp.lt.u32 	%p8, %r4, 4;
	@%p8 bra 	$L__BB0_8;
	add.s32 	%r28, %r39, %r3;
	mul.wide.u32 	%rd21, %r28, 4;
	add.s64 	%rd22, %rd2, %rd21;
	ld.global.f32 	%f41, [%rd22];
	mad.lo.s32 	%r29, %r39, %r19, %r2;
	mul.wide.s32 	%rd23, %r29, 4;
	add.s64 	%rd24, %rd1, %rd23;
	ld.global.f32 	%f42, [%rd24];
	fma.rn.f32 	%f43, %f41, %f42, %f67;
	cvt.u64.u32 	%rd25, %r3;
	cvt.u64.u32 	%rd26, %r39;
	add.s64 	%rd27, %rd26, %rd25;
	shl.b64 	%rd28, %rd27, 2;
	add.s64 	%rd29, %rd2, %rd28;
	ld.global.f32 	%f44, [%rd29+4];
	mul.wide.s32 	%rd30, %r19, 4;
	add.s64 	%rd31, %rd24, %rd30;
	ld.global.f32 	%f45, [%rd31];
	fma.rn.f32 	%f46, %f44, %f45, %f43;
	ld.global.f32 	%f47, [%rd29+8];
	add.s64 	%rd32, %rd31, %rd30;
	ld.global.f32 	%f48, [%rd32];
	fma.rn.f32 	%f49, %f47, %f48, %f46;
	ld.global.f32 	%f50, [%rd29+12];
	add.s64 	%rd33, %rd32, %rd30;
	ld.global.f32 	%f51, [%rd33];
	fma.rn.f32 	%f67, %f50, %f51, %f49;
	add.s32 	%r39, %r39, 4;
$L__BB0_8:
	setp.eq.s32 	%p9, %r13, 0;
	@%p9 bra 	$L__BB0_13;
	setp.eq.s32 	%p10, %r13, 1;
	@%p10 bra 	$L__BB0_11;
	add.s32 	%r30, %r39, %r3;
	mul.wide.u32 	%rd34, %r30, 4;
	add.s64 	%rd35, %rd2, %rd34;
	ld.global.f32 	%f53, [%rd35];
	mad.lo.s32 	%r31, %r39, %r19, %r2;
	mul.wide.s32 	%rd36, %r31, 4;
	add.s64 	%rd37, %rd1, %rd36;
	ld.global.f32 	%f54, [%rd37];
	fma.rn.f32 	%f55, %f53, %f54, %f67;
	cvt.u64.u32 	%rd38, %r3;
	cvt.u64.u32 	%rd39, %r39;
	add.s64 	%rd40, %rd39, %rd38;
	shl.b64 	%rd41, %rd40, 2;
	add.s64 	%rd42, %rd2, %rd41;
	ld.global.f32 	%f56, [%rd42+4];
	mul.wide.s32 	%rd43, %r19, 4;
	add.s64 	%rd44, %rd37, %rd43;
	ld.global.f32 	%f57, [%rd44];
	fma.rn.f32 	%f67, %f56, %f57, %f55;
	add.s32 	%r39, %r39, 2;
$L__BB0_11:
	and.b32  	%r32, %r18, 1;
	setp.eq.b32 	%p11, %r32, 1;
	not.pred 	%p12, %p11;
	@%p12 bra 	$L__BB0_13;
	add.s32 	%r33, %r39, %r3;
	mul.wide.u32 	%rd45, %r33, 4;
	add.s64 	%rd46, %rd2, %rd45;
	ld.global.f32 	%f58, [%rd46];
	mad.lo.s32 	%r34, %r39, %r19, %r2;
	mul.wide.s32 	%rd47, %r34, 4;
	add.s64 	%rd48, %rd1, %rd47;
	ld.global.f32 	%f59, [%rd48];
	fma.rn.f32 	%f67, %f58, %f59, %f67;
$L__BB0_13:
	mad.lo.s32 	%r35, %r19, %r1, %r2;
	cvta.to.global.u64 	%rd49, %rd6;
	mul.wide.s32 	%rd50, %r35, 4;
	add.s64 	%rd51, %rd49, %rd50;
	st.global.f32 	[%rd51], %f67;
$L__BB0_14:
	ret;

}
	// .globl	_Z38optimized_matrix_multiplication_kernelPKfS0_Pfiii
.visible .entry _Z38optimized_matrix_multiplication_kernelPKfS0_Pfiii(
	.param .u64 .ptr .align 1 _Z38optimized_matrix_multiplication_kernelPKfS0_Pfiii_param_0,
	.param .u64 .ptr .align 1 _Z38optimized_matrix_multiplication_kernelPKfS0_Pfiii_param_1,
	.param .u64 .ptr .align 1 _Z38optimized_matrix_multiplication_kernelPKfS0_Pfiii_param_2,
	.param .u32 _Z38optimized_matrix_multiplication_kernelPKfS0_Pfiii_param_3,
	.param .u32 _Z38optimized_matrix_multiplication_kernelPKfS0_Pfiii_param_4,
	.param .u32 _Z38optimized_matrix_multiplication_kernelPKfS0_Pfiii_param_5
)
{
	.reg .pred 	%p<12>;
	.reg .b32 	%r<42>;
	.reg .b32 	%f<111>;
	.reg .b64 	%rd<13>;
	// demoted variable
	.shared .align 4 .b8 _ZZ38optimized_matrix_multiplication_kernelPKfS0_PfiiiE8shared_A[4096];
	// demoted variable
	.shared .align 4 .b8 _ZZ38optimized_matrix_multiplication_kernelPKfS0_PfiiiE8shared_B[4096];
	ld.param.u64 	%rd3, [_Z38optimized_matrix_multiplication_kernelPKfS0_Pfiii_param_0];
	ld.param.u64 	%rd4, [_Z38optimized_matrix_multiplication_kernelPKfS0_Pfiii_param_1];
	ld.param.u64 	%rd5, [_Z38optimized_matrix_multiplication_kernelPKfS0_Pfiii_param_2];
	ld.param.u32 	%r23, [_Z38optimized_matrix_multiplication_kernelPKfS0_Pfiii_param_3];
	ld.param.u32 	%r24, [_Z38optimized_matrix_multiplication_kernelPKfS0_Pfiii_param_4];
	ld.param.u32 	%r25, [_Z38optimized_matrix_multiplication_kernelPKfS0_Pfiii_param_5];
	mov.u32 	%r26, %ctaid.y;
	mov.u32 	%r27, %ntid.y;
	mov.u32 	%r39, %tid.y;
	mad.lo.s32 	%r2, %r26, %r27, %r39;
	mov.u32 	%r28, %ctaid.x;
	mov.u32 	%r29, %ntid.x;
	mov.u32 	%r37, %tid.x;
	mad.lo.s32 	%r4, %r28, %r29, %r37;
	setp.lt.s32 	%p1, %r24, 1;
	mov.f32 	%f110, 0f00000000;
	@%p1 bra 	$L__BB1_7;
	add.s32 	%r30, %r24, 31;
	shr.u32 	%r31, %r30, 5;
	shl.b32 	%r32, %r39, 7;
	mov.u32 	%r33, _ZZ38optimized_matrix_multiplication_kernelPKfS0_PfiiiE8shared_A;
	add.s32 	%r5, %r33, %r32;
	shl.b32 	%r34, %r37, 2;
	add.s32 	%r6, %r5, %r34;
	mov.u32 	%r35, _ZZ38optimized_matrix_multiplication_kernelPKfS0_PfiiiE8shared_B;
	add.s32 	%r8, %r35, %r34;
	add.s32 	%r7, %r8, %r32;
	neg.s32 	%r41, %r31;
	mad.lo.s32 	%r40, %r39, %r25, %r4;
	shl.b32 	%r11, %r25, 5;
	mad.lo.s32 	%r38, %r24, %r2, %r37;
	cvta.to.global.u64 	%rd1, %rd3;
	cvta.to.global.u64 	%rd2, %rd4;
	mov.f32 	%f110, 0f00000000;
$L__BB1_2:
	setp.ge.s32 	%p2, %r2, %r23;
	setp.ge.u32 	%p3, %r37, %r24;
	mov.f32 	%f108, 0f00000000;
	or.pred  	%p4, %p2, %p3;
	@%p4 bra 	$L__BB1_4;
	mul.wide.u32 	%rd6, %r38, 4;
	add.s64 	%rd7, %rd1, %rd6;
	ld.global.f32 	%f108, [%rd7];
$L__BB1_4:
	setp.ge.s32 	%p5, %r4, %r25;
	st.shared.f32 	[%r6], %f108;
	setp.ge.u32 	%p6, %r39, %r24;
	mov.f32 	%f109, 0f00000000;
	or.pred  	%p7, %p5, %p6;
	@%p7 bra 	$L__BB1_6;
	mul.wide.u32 	%rd8, %r40, 4;
	add.s64 	%rd9, %rd2, %rd8;
	ld.global.f32 	%f109, [%rd9];
$L__BB1_6:
	st.shared.f32 	[%r7], %f109;
	bar.sync 	0;
	ld.shared.f32 	%f12, [%r5];
	ld.shared.f32 	%f13, [%r8];
	fma.rn.f32 	%f14, %f12, %f13, %f110;
	ld.shared.f32 	%f15, [%r5+4];
	ld.shared.f32 	%f16, [%r8+128];
	fma.rn.f32 	%f17, %f15, %f16, %f14;
	ld.shared.f32 	%f18, [%r5+8];
	ld.shared.f32 	%f19, [%r8+256];
	fma.rn.f32 	%f20, %f18, %f19, %f17;
	ld.shared.f32 	%f21, [%r5+12];
	ld.shared.f32 	%f22, [%r8+384];
	fma.rn.f32 	%f23, %f21, %f22, %f20;
	ld.shared.f32 	%f24, [%r5+16];
	ld.shared.f32 	%f25, [%r8+512];
	fma.rn.f32 	%f26, %f24, %f25, %f23;
	ld.shared.f32 	%f27, [%r5+20];
	ld.shared.f32 	%f28, [%r8+640];
	fma.rn.f32 	%f29, %f27, %f28, %f26;
	ld.shared.f32 	%f30, [%r5+24];
	ld.shared.f32 	%f31, [%r8+768];
	fma.rn.f32 	%f32, %f30, %f31, %f29;
	ld.shared.f32 	%f33, [%r5+28];
	ld.shared.f32 	%f34, [%r8+896];
	fma.rn.f32 	%f35, %f33, %f34, %f32;
	ld.shared.f32 	%f36, [%r5+32];
	ld.shared.f32 	%f37, [%r8+1024];
	fma.rn.f32 	%f38, %f36, %f37, %f35;
	ld.shared.f32 	%f39, [%r5+36];
	ld.shared.f32 	%f40, [%r8+1152];
	fma.rn.f32 	%f41, %f39, %f40, %f38;
	ld.shared.f32 	%f42, [%r5+40];
	ld.shared.f32 	%f43, [%r8+1280];
	fma.rn.f32 	%f44, %f42, %f43, %f41;
	ld.shared.f32 	%f45, [%r5+44];
	ld.shared.f32 	%f46, [%r8+1408];
	fma.rn.f32 	%f47, %f45, %f46, %f44;
	ld.shared.f32 	%f48, [%r5+48];
	ld.shared.f32 	%f49, [%r8+1536];
	fma.rn.f32 	%f50, %f48, %f49, %f47;
	ld.shared.f32 	%f51, [%r5+52];
	ld.shared.f32 	%f52, [%r8+1664];
	fma.rn.f32 	%f53, %f51, %f52, %f50;
	ld.shared.f32 	%f54, [%r5+56];
	ld.shared.f32 	%f55, [%r8+1792];
	fma.rn.f32 	%f56, %f54, %f55, %f53;
	ld.shared.f32 	%f57, [%r5+60];
	ld.shared.f32 	%f58, [%r8+1920];
	fma.rn.f32 	%f59, %f57, %f58, %f56;
	ld.shared.f32 	%f60, [%r5+64];
	ld.shared.f32 	%f61, [%r8+2048];
	fma.rn.f32 	%f62, %f60, %f61, %f59;
	ld.shared.f32 	%f63, [%r5+68];
	ld.shared.f32 	%f64, [%r8+2176];
	fma.rn.f32 	%f65, %f63, %f64, %f62;
	ld.shared.f32 	%f66, [%r5+72];
	ld.shared.f32 	%f67, [%r8+2304];
	fma.rn.f32 	%f68, %f66, %f67, %f65;
	ld.shared.f32 	%f69, [%r5+76];
	ld.shared.f32 	%f70, [%r8+2432];
	fma.rn.f32 	%f71, %f69, %f70, %f68;
	ld.shared.f32 	%f72, [%r5+80];
	ld.shared.f32 	%f73, [%r8+2560];
	fma.rn.f32 	%f74, %f72, %f73, %f71;
	ld.shared.f32 	%f75, [%r5+84];
	ld.shared.f32 	%f76, [%r8+2688];
	fma.rn.f32 	%f77, %f75, %f76, %f74;
	ld.shared.f32 	%f78, [%r5+88];
	ld.shared.f32 	%f79, [%r8+2816];
	fma.rn.f32 	%f80, %f78, %f79, %f77;
	ld.shared.f32 	%f81, [%r5+92];
	ld.shared.f32 	%f82, [%r8+2944];
	fma.rn.f32 	%f83, %f81, %f82, %f80;
	ld.shared.f32 	%f84, [%r5+96];
	ld.shared.f32 	%f85, [%r8+3072];
	fma.rn.f32 	%f86, %f84, %f85, %f83;
	ld.shared.f32 	%f87, [%r5+100];
	ld.shared.f32 	%f88, [%r8+3200];
	fma.rn.f32 	%f89, %f87, %f88, %f86;
	ld.shared.f32 	%f90, [%r5+104];
	ld.shared.f32 	%f91, [%r8+3328];
	fma.rn.f32 	%f92, %f90, %f91, %f89;
	ld.shared.f32 	%f93, [%r5+108];
	ld.shared.f32 	%f94, [%r8+3456];
	fma.rn.f32 	%f95, %f93, %f94, %f92;
	ld.shared.f32 	%f96, [%r5+112];
	ld.shared.f32 	%f97, [%r8+3584];
	fma.rn.f32 	%f98, %f96, %f97, %f95;
	ld.shared.f32 	%f99, [%r5+116];
	ld.shared.f32 	%f100, [%r8+3712];
	fma.rn.f32 	%f101, %f99, %f100, %f98;
	ld.shared.f32 	%f102, [%r5+120];
	ld.shared.f32 	%f103, [%r8+3840];
	fma.rn.f32 	%f104, %f102, %f103, %f101;
	ld.shared.f32 	%f105, [%r5+124];
	ld.shared.f32 	%f106, [%r8+3968];
	fma.rn.f32 	%f110, %f105, %f106, %f104;
	bar.sync 	0;
	add.s32 	%r41, %r41, 1;
	setp.ne.s32 	%p8, %r41, 0;
	add.s32 	%r40, %r40, %r11;
	add.s32 	%r39, %r39, 32;
	add.s32 	%r38, %r38, 32;
	add.s32 	%r37, %r37, 32;
	@%p8 bra 	$L__BB1_2;
$L__BB1_7:
	setp.ge.s32 	%p9, %r2, %r23;
	setp.ge.s32 	%p10, %r4, %r25;
	or.pred  	%p11, %p9, %p10;
	@%p11 bra 	$L__BB1_9;
	mad.lo.s32 	%r36, %r25, %r2, %r4;
	cvta.to.global.u64 	%rd10, %rd5;
	mul.wide.s32 	%rd11, %r36, 4;
	add.s64 	%rd12, %rd10, %rd11;
	st.global.f32 	[%rd12], %f110;
$L__BB1_9:
	ret;

}


// ===== COMPILED SASS (sm_100) =====

	.target	sm_100

	.elftype	@"ET_EXEC"


//--------------------- .note.nv.tkinfo           --------------------------
	.section	.note.nv.tkinfo,"",@"SHT_NOTE"
	.sectionflags	@"SHF_NOTE_NV_TKINFO"
	.tkinfo
        /*0018*/ 	.word	0x00000002
        /*0030*/ 	.string	""
        /*0030*/ 	.string	"ptxas"
        /*0030*/ 	.string	"Cuda compilation tools, release 13.0, V13.0.88"
        /*0030*/ 	.string	"Build cuda_13.0.r13.0/compiler.36424714_0"
        /*0030*/ 	.string	"-arch sm_100 -m 64 "



//--------------------- .note.nv.cuinfo           --------------------------
	.section	.note.nv.cuinfo,"",@"SHT_NOTE"
	.sectionflags	@"SHF_NOTE_NV_CUINFO"
        /*0018*/ 	.short	0x0002
        /*001a*/ 	.short	0x0064
        /*001c*/ 	.short	0x0082
	.zero		2


//--------------------- .nv.info                  --------------------------
	.section	.nv.info,"",@"SHT_CUDA_INFO"
	.align	4


	//----- nvinfo : EIATTR_REGCOUNT
	.align		4
        /*0000*/ 	.byte	0x04, 0x2f
        /*0002*/ 	.short	(.L_1 - .L_0)
	.align		4
.L_0:
        /*0004*/ 	.word	index@(_Z35simple_matrix_multiplication_kernelPKfS0_Pfiii)
        /*0008*/ 	.word	0x00000020


	//----- nvinfo : EIATTR_FRAME_SIZE
	.align		4
.L_1:
        /*000c*/ 	.byte	0x04, 0x11
        /*000e*/ 	.short	(.L_3 - .L_2)
	.align		4
.L_2:
        /*0010*/ 	.word	index@(_Z35simple_matrix_multiplication_kernelPKfS0_Pfiii)
        /*0014*/ 	.word	0x00000000


	//----- nvinfo : EIATTR_REGCOUNT
	.align		4
.L_3:
        /*0018*/ 	.byte	0x04, 0x2f
        /*001a*/ 	.short	(.L_5 - .L_4)
	.align		4
.L_4:
        /*001c*/ 	.word	index@(_Z38optimized_matrix_multiplication_kernelPKfS0_Pfiii)
        /*0020*/ 	.word	0x00000020


	//----- nvinfo : EIATTR_FRAME_SIZE
	.align		4
.L_5:
        /*0024*/ 	.byte	0x04, 0x11
        /*0026*/ 	.short	(.L_7 - .L_6)
	.align		4
.L_6:
        /*0028*/ 	.word	index@(_Z38optimized_matrix_multiplication_kernelPKfS0_Pfiii)
        /*002c*/ 	.word	0x00000000


	//----- nvinfo : EIATTR_MIN_STACK_SIZE
	.align		4
.L_7:
        /*0030*/ 	.byte	0x04, 0x12
        /*0032*/ 	.short	(.L_9 - .L_8)
	.align		4
.L_8:
        /*0034*/ 	.word	index@(_Z38optimized_matrix_multiplication_kernelPKfS0_Pfiii)
        /*0038*/ 	.word	0x00000000


	//----- nvinfo : EIATTR_MIN_STACK_SIZE
	.align		4
.L_9:
        /*003c*/ 	.byte	0x04, 0x12
        /*003e*/ 	.short	(.L_11 - .L_10)
	.align		4
.L_10:
        /*0040*/ 	.word	index@(_Z35simple_matrix_multiplication_kernelPKfS0_Pfiii)
        /*0044*/ 	.word	0x00000000
.L_11:


//--------------------- .nv.compat                --------------------------
	.section	.nv.compat,"",@"SHT_CUDA_COMPAT_INFO"
	.align	4
        /*0000*/ 	.byte	0x02, 0x09, 0x00, 0x00, 0x02, 0x02, 0x01, 0x00, 0x02, 0x05, 0x05, 0x00, 0x03, 0x07, 0x01, 0x01
        /*0010*/ 	.byte	0x02, 0x03, 0x00, 0x00, 0x02, 0x06, 0x01, 0x00, 0x04, 0x0b, 0x08, 0x00, 0x09, 0x00, 0x00, 0x00
        /*0020*/ 	.byte	0x00, 0x00, 0x00, 0x00


//--------------------- .nv.info._Z38optimized_matrix_multiplication_kernelPKfS0_Pfiii --------------------------
	.section	.nv.info._Z38optimized_matrix_multiplication_kernelPKfS0_Pfiii,"",@"SHT_CUDA_INFO"
	.sectionflags	@""
	.align	4


	//----- nvinfo : EIATTR_CUDA_API_VERSION
	.align		4
        /*0000*/ 	.byte	0x04, 0x37
        /*0002*/ 	.short	(.L_13 - .L_12)
.L_12:
        /*0004*/ 	.word	0x00000082


	//----- nvinfo : EIATTR_KPARAM_INFO
	.align		4
.L_13:
        /*0008*/ 	.byte	0x04, 0x17
        /*000a*/ 	.short	(.L_15 - .L_14)
.L_14:
        /*000c*/ 	.word	0x00000000
        /*0010*/ 	.short	0x0005
        /*0012*/ 	.short	0x0020
        /*0014*/ 	.byte	0x00, 0xf0, 0x11, 0x00


	//----- nvinfo : EIATTR_KPARAM_INFO
	.align		4
.L_15:
        /*0018*/ 	.byte	0x04, 0x17
        /*001a*/ 	.short	(.L_17 - .L_16)
.L_16:
        /*001c*/ 	.word	0x00000000
        /*0020*/ 	.short	0x0004
        /*0022*/ 	.short	0x001c
        /*0024*/ 	.byte	0x00, 0xf0, 0x11, 0x00


	//----- nvinfo : EIATTR_KPARAM_INFO
	.align		4
.L_17:
        /*0028*/ 	.byte	0x04, 0x17
        /*002a*/ 	.short	(.L_19 - .L_18)
.L_18:
        /*002c*/ 	.word	0x00000000
        /*0030*/ 	.short	0x0003
        /*0032*/ 	.short	0x0018
        /*0034*/ 	.byte	0x00, 0xf0, 0x11, 0x00


	//----- nvinfo : EIATTR_KPARAM_INFO
	.align		4
.L_19:
        /*0038*/ 	.byte	0x04, 0x17
        /*003a*/ 	.short	(.L_21 - .L_20)
.L_20:
        /*003c*/ 	.word	0x00000000
        /*0040*/ 	.short	0x0002
        /*0042*/ 	.short	0x0010
        /*0044*/ 	.byte	0x00, 0xf5, 0x21, 0x00


	//----- nvinfo : EIATTR_KPARAM_INFO
	.align		4
.L_21:
        /*0048*/ 	.byte	0x04, 0x17
        /*004a*/ 	.short	(.L_23 - .L_22)
.L_22:
        /*004c*/ 	.word	0x00000000
        /*0050*/ 	.short	0x0001
        /*0052*/ 	.short	0x0008
        /*0054*/ 	.byte	0x00, 0xf5, 0x21, 0x00


	//----- nvinfo : EIATTR_KPARAM_INFO
	.align		4
.L_23:
        /*0058*/ 	.byte	0x04, 0x17
        /*005a*/ 	.short	(.L_25 - .L_24)
.L_24:
        /*005c*/ 	.word	0x00000000
        /*0060*/ 	.short	0x0000
        /*0062*/ 	.short	0x0000
        /*0064*/ 	.byte	0x00, 0xf5, 0x21, 0x00


	//----- nvinfo : EIATTR_SPARSE_MMA_MASK
	.align		4
.L_25:
        /*0068*/ 	.byte	0x03, 0x50
        /*006a*/ 	.short	0x0000


	//----- nvinfo : EIATTR_MAXREG_COUNT
	.align		4
        /*006c*/ 	.byte	0x03, 0x1b
        /*006e*/ 	.short	0x00ff


	//----- nvinfo : EIATTR_NUM_BARRIERS
	.align		4
        /*0070*/ 	.byte	0x02, 0x4c
        /*0072*/ 	.byte	0x01
	.zero		1


	//----- nvinfo : EIATTR_MERCURY_ISA_VERSION
	.align		4
        /*0074*/ 	.byte	0x03, 0x5f
        /*0076*/ 	.short	0x0101


	//----- nvinfo : EIATTR_VRC_CTA_INIT_COUNT
	.align		4
        /*0078*/ 	.byte	0x02, 0x4a
	.zero		1
	.zero		1


	//----- nvinfo : EIATTR_EXIT_INSTR_OFFSETS
	.align		4
        /*007c*/ 	.byte	0x04, 0x1c
        /*007e*/ 	.short	(.L_27 - .L_26)


	//   ....[0]....
.L_26:
        /*0080*/ 	.word	0x00000830


	//   ....[1]....
        /*0084*/ 	.word	0x00000880


	//----- nvinfo : EIATTR_CBANK_PARAM_SIZE
	.align		4
.L_27:
        /*0088*/ 	.byte	0x03, 0x19
        /*008a*/ 	.short	0x0024


	//----- nvinfo : EIATTR_PARAM_CBANK
	.align		4
        /*008c*/ 	.byte	0x04, 0x0a
        /*008e*/ 	.short	(.L_29 - .L_28)
	.align		4
.L_28:
        /*0090*/ 	.word	index@(.nv.constant0._Z38optimized_matrix_multiplication_kernelPKfS0_Pfiii)
        /*0094*/ 	.short	0x0380
        /*0096*/ 	.short	0x0024


	//----- nvinfo : EIATTR_SW_WAR
	.align		4
.L_29:
        /*0098*/ 	.byte	0x04, 0x36
        /*009a*/ 	.short	(.L_31 - .L_30)
.L_30:
        /*009c*/ 	.word	0x00000008
.L_31:


//--------------------- .nv.info._Z35simple_matrix_multiplication_kernelPKfS0_Pfiii --------------------------
	.section	.nv.info._Z35simple_matrix_multiplication_kernelPKfS0_Pfiii,"",@"SHT_CUDA_INFO"
	.sectionflags	@""
	.align	4


	//----- nvinfo : EIATTR_CUDA_API_VERSION
	.align		4
        /*0000*/ 	.byte	0x04, 0x37
        /*0002*/ 	.short	(.L_33 - .L_32)
.L_32:
        /*0004*/ 	.word	0x00000082


	//----- nvinfo : EIATTR_KPARAM_INFO
	.align		4
.L_33:
        /*0008*/ 	.byte	0x04, 0x17
        /*000a*/ 	.short	(.L_35 - .L_34)
.L_34:
        /*000c*/ 	.word	0x00000000
        /*0010*/ 	.short	0x0005
        /*0012*/ 	.short	0x0020
        /*0014*/ 	.byte	0x00, 0xf0, 0x11, 0x00


	//----- nvinfo : EIATTR_KPARAM_INFO
	.align		4
.L_35:
        /*0018*/ 	.byte	0x04, 0x17
        /*001a*/ 	.short	(.L_37 - .L_36)
.L_36:
        /*001c*/ 	.word	0x00000000
        /*0020*/ 	.short	0x0004
        /*0022*/ 	.short	0x001c
        /*0024*/ 	.byte	0x00, 0xf0, 0x11, 0x00


	//----- nvinfo : EIATTR_KPARAM_INFO
	.align		4
.L_37:
        /*0028*/ 	.byte	0x04, 0x17
        /*002a*/ 	.short	(.L_39 - .L_38)
.L_38:
        /*002c*/ 	.word	0x00000000
        /*0030*/ 	.short	0x0003
        /*0032*/ 	.short	0x0018
        /*0034*/ 	.byte	0x00, 0xf0, 0x11, 0x00


	//----- nvinfo : EIATTR_KPARAM_INFO
	.align		4
.L_39:
        /*0038*/ 	.byte	0x04, 0x17
        /*003a*/ 	.short	(.L_41 - .L_40)
.L_40:
        /*003c*/ 	.word	0x00000000
        /*0040*/ 	.short	0x0002
        /*0042*/ 	.short	0x0010
        /*0044*/ 	.byte	0x00, 0xf5, 0x21, 0x00


	//----- nvinfo : EIATTR_KPARAM_INFO
	.align		4
.L_41:
        /*0048*/ 	.byte	0x04, 0x17
        /*004a*/ 	.short	(.L_43 - .L_42)
.L_42:
        /*004c*/ 	.word	0x00000000
        /*0050*/ 	.short	0x0001
        /*0052*/ 	.short	0x0008
        /*0054*/ 	.byte	0x00, 0xf5, 0x21, 0x00


	//----- nvinfo : EIATTR_KPARAM_INFO
	.align		4
.L_43:
        /*0058*/ 	.byte	0x04, 0x17
        /*005a*/ 	.short	(.L_45 - .L_44)
.L_44:
        /*005c*/ 	.word	0x00000000
        /*0060*/ 	.short	0x0000
        /*0062*/ 	.short	0x0000
        /*0064*/ 	.byte	0x00, 0xf5, 0x21, 0x00


	//----- nvinfo : EIATTR_SPARSE_MMA_MASK
	.align		4
.L_45:
        /*0068*/ 	.byte	0x03, 0x50
        /*006a*/ 	.short	0x0000


	//----- nvinfo : EIATTR_MAXREG_COUNT
	.align		4
        /*006c*/ 	.byte	0x03, 0x1b
        /*006e*/ 	.short	0x00ff


	//----- nvinfo : EIATTR_MERCURY_ISA_VERSION
	.align		4
        /*0070*/ 	.byte	0x03, 0x5f
        /*0072*/ 	.short	0x0101


	//----- nvinfo : EIATTR_VRC_CTA_INIT_COUNT
	.align		4
        /*0074*/ 	.byte	0x02, 0x4a
	.zero		1
	.zero		1


	//----- nvinfo : EIATTR_EXIT_INSTR_OFFSETS
	.align		4
        /*0078*/ 	.byte	0x04, 0x1c
        /*007a*/ 	.short	(.L_47 - .L_46)


	//   ....[0]....
.L_46:
        /*007c*/ 	.word	0x000000d0


	//   ....[1]....
        /*0080*/ 	.word	0x000008f0


	//----- nvinfo : EIATTR_CBANK_PARAM_SIZE
	.align		4
.L_47:
        /*0084*/ 	.byte	0x03, 0x19
        /*0086*/ 	.short	0x0024


	//----- nvinfo : EIATTR_PARAM_CBANK
	.align		4
        /*0088*/ 	.byte	0x04, 0x0a
        /*008a*/ 	.short	(.L_49 - .L_48)
	.align		4
.L_48:
        /*008c*/ 	.word	index@(.nv.constant0._Z35simple_matrix_multiplication_kernelPKfS0_Pfiii)
        /*0090*/ 	.short	0x0380
        /*0092*/ 	.short	0x0024


	//----- nvinfo : EIATTR_SW_WAR
	.align		4
.L_49:
        /*0094*/ 	.byte	0x04, 0x36
        /*0096*/ 	.short	(.L_51 - .L_50)
.L_50:
        /*0098*/ 	.word	0x00000008
.L_51:


//--------------------- .nv.callgraph             --------------------------
	.section	.nv.callgraph,"",@"SHT_CUDA_CALLGRAPH"
	.align	4
	.sectionentsize	8
	.align		4
        /*0000*/ 	.word	0x00000000
	.align		4
        /*0004*/ 	.word	0xffffffff
	.align		4
        /*0008*/ 	.word	0x00000000
	.align		4
        /*000c*/ 	.word	0xfffffffe
	.align		4
        /*0010*/ 	.word	0x00000000
	.align		4
        /*0014*/ 	.word	0xfffffffd
	.align		4
        /*0018*/ 	.word	0x00000000
	.align		4
        /*001c*/ 	.word	0xfffffffc


//--------------------- .text._Z38optimized_matrix_multiplication_kernelPKfS0_Pfiii --------------------------
	.section	.text._Z38optimized_matrix_multiplication_kernelPKfS0_Pfiii,"ax",@progbits
	.align	128
        .global         _Z38optimized_matrix_multiplication_kernelPKfS0_Pfiii
        .type           _Z38optimized_matrix_multiplication_kernelPKfS0_Pfiii,@function
        .size           _Z38optimized_matrix_multiplication_kernelPKfS0_Pfiii,(.L_x_8 - _Z38optimized_matrix_multiplication_kernelPKfS0_Pfiii)
        .other          _Z38optimized_matrix_multiplication_kernelPKfS0_Pfiii,@"STO_CUDA_ENTRY STV_DEFAULT"
_Z38optimized_matrix_multiplication_kernelPKfS0_Pfiii:
.text._Z38optimized_matrix_multiplication_kernelPKfS0_Pfiii:
[----:B------:R-:W-:Y:S01]  /*0000*/  LDC R1, c[0x0][0x37c] ;  /* 0x0000df00ff017b82 */ /* 0x000fe20000000800 */
[----:B------:R-:W0:Y:S01]  /*0010*/  S2R R17, SR_TID.Y ;  /* 0x0000000000117919 */ /* 0x000e220000002200 */
[----:B------:R-:W1:Y:S06]  /*0020*/  LDCU UR10, c[0x0][0x39c] ;  /* 0x00007380ff0a77ac */ /* 0x000e6c0008000800 */
[----:B------:R-:W0:Y:S01]  /*0030*/  LDC R19, c[0x0][0x364] ;  /* 0x0000d900ff137b82 */ /* 0x000e220000000800 */
[----:B------:R-:W-:Y:S01]  /*0040*/  HFMA2 R21, -RZ, RZ, 0, 0 ;  /* 0x00000000ff157431 */ /* 0x000fe200000001ff */
[----:B------:R-:W2:Y:S01]  /*0050*/  S2R R16, SR_TID.X ;  /* 0x0000000000107919 */ /* 0x000ea20000002100 */
[----:B------:R-:W3:Y:S01]  /*0060*/  LDCU UR14, c[0x0][0x3a0] ;  /* 0x00007400ff0e77ac */ /* 0x000ee20008000800 */
[----:B------:R-:W4:Y:S04]  /*0070*/  LDCU.64 UR8, c[0x0][0x358] ;  /* 0x00006b00ff0877ac */ /* 0x000f280008000a00 */
[----:B------:R-:W0:Y:S08]  /*0080*/  S2UR UR4, SR_CTAID.Y ;  /* 0x00000000000479c3 */ /* 0x000e300000002600 */
[----:B------:R-:W2:Y:S01]  /*0090*/  S2UR UR5, SR_CTAID.X ;  /* 0x00000000000579c3 */ /* 0x000ea20000002500 */
[----:B-1----:R-:W-:-:S07]  /*00a0*/  UISETP.GE.AND UP0, UPT, UR10, 0x1, UPT ;  /* 0x000000010a00788c */ /* 0x002fce000bf06270 */
[----:B------:R-:W2:Y:S01]  /*00b0*/  LDC R18, c[0x0][0x360] ;  /* 0x0000d800ff127b82 */ /* 0x000ea20000000800 */
[----:B0-----:R-:W-:Y:S02]  /*00c0*/  IMAD R19, R19, UR4, R17 ;  /* 0x0000000413137c24 */ /* 0x001fe4000f8e0211 */
[----:B--2---:R-:W-:Y:S01]  /*00d0*/  IMAD R18, R18, UR5, R16 ;  /* 0x0000000512127c24 */ /* 0x004fe2000f8e0210 */
[----:B---34-:R-:W-:Y:S06]  /*00e0*/  BRA.U !UP0, `(.L_x_0) ;  /* 0x0000000508c47547 */ /* 0x018fec000b800000 */
[----:B------:R-:W0:Y:S01]  /*00f0*/  S2UR UR7, SR_CgaCtaId ;  /* 0x00000000000779c3 */ /* 0x000e220000008800 */
[----:B------:R-:W1:Y:S01]  /*0100*/  LDCU UR11, c[0x0][0x3a0] ;  /* 0x00007400ff0b77ac */ /* 0x000e620008000800 */
[----:B------:R-:W-:Y:S01]  /*0110*/  MOV R21, RZ ;  /* 0x000000ff00157202 */ /* 0x000fe20000000f00 */
[----:B------:R-:W-:Y:S01]  /*0120*/  IMAD R6, R19, UR10, R16 ;  /* 0x0000000a13067c24 */ /* 0x000fe2000f8e0210 */
[----:B------:R-:W-:Y:S01]  /*0130*/  UMOV UR5, 0x400 ;  /* 0x0000040000057882 */ /* 0x000fe20000000000 */
[----:B------:R-:W-:-:S03]  /*0140*/  UIADD3 UR4, UPT, UPT, UR10, 0x1f, URZ ;  /* 0x0000001f0a047890 */ /* 0x000fc6000fffe0ff */
[----:B------:R-:W2:Y:S01]  /*0150*/  LDC R0, c[0x0][0x3a0] ;  /* 0x0000e800ff007b82 */ /* 0x000ea20000000800 */
[----:B------:R-:W-:Y:S02]  /*0160*/  UIADD3 UR6, UPT, UPT, UR5, 0x1000, URZ ;  /* 0x0000100005067890 */ /* 0x000fe4000fffe0ff */
[----:B------:R-:W-:Y:S01]  /*0170*/  USHF.R.U32.HI UR4, URZ, 0x5, UR4 ;  /* 0x00000005ff047899 */ /* 0x000fe20008011604 */
[----:B------:R-:W3:Y:S03]  /*0180*/  LDCU.64 UR12, c[0x0][0x398] ;  /* 0x00007300ff0c77ac */ /* 0x000ee60008000a00 */
[----:B------:R-:W-:Y:S01]  /*0190*/  UIADD3 UR4, UPT, UPT, -UR4, URZ, URZ ;  /* 0x000000ff04047290 */ /* 0x000fe2000fffe1ff */
[----:B-1----:R-:W-:Y:S01]  /*01a0*/  IMAD R7, R17, UR11, R18 ;  /* 0x0000000b11077c24 */ /* 0x002fe2000f8e0212 */
[----:B0-----:R-:W-:Y:S02]  /*01b0*/  ULEA UR5, UR7, UR5, 0x18 ;  /* 0x0000000507057291 */ /* 0x001fe4000f8ec0ff */
[----:B------:R-:W-:-:S04]  /*01c0*/  ULEA UR6, UR7, UR6, 0x18 ;  /* 0x0000000607067291 */ /* 0x000fc8000f8ec0ff */
[C---:B------:R-:W-:Y:S02]  /*01d0*/  LEA R5, R17.reuse, UR5, 0x7 ;  /* 0x0000000511057c11 */ /* 0x040fe4000f8e38ff */
[C---:B------:R-:W-:Y:S02]  /*01e0*/  LEA R2, R16.reuse, UR6, 0x2 ;  /* 0x0000000610027c11 */ /* 0x040fe4000f8e10ff */
[----:B------:R-:W-:Y:S02]  /*01f0*/  LEA R4, R16, R5, 0x2 ;  /* 0x0000000510047211 */ /* 0x000fe400078e10ff */
[----:B---3--:R-:W-:-:S07]  /*0200*/  LEA R3, R17, R2, 0x7 ;  /* 0x0000000211037211 */ /* 0x008fce00078e38ff */
.L_x_1:
[----:B------:R-:W-:Y:S01]  /*0210*/  ISETP.GE.U32.AND P1, PT, R16, UR13, PT ;  /* 0x0000000d10007c0c */ /* 0x000fe2000bf26070 */
[----:B------:R-:W-:Y:S01]  /*0220*/  HFMA2 R24, -RZ, RZ, 0, 0 ;  /* 0x00000000ff187431 */ /* 0x000fe200000001ff */
[----:B------:R-:W-:Y:S02]  /*0230*/  ISETP.GE.U32.AND P0, PT, R17, UR13, PT ;  /* 0x0000000d11007c0c */ /* 0x000fe4000bf06070 */
[----:B------:R-:W-:Y:S02]  /*0240*/  ISETP.GE.OR P1, PT, R19, UR12, P1 ;  /* 0x0000000c13007c0c */ /* 0x000fe40008f26670 */
[----:B--2---:R-:W-:Y:S02]  /*0250*/  ISETP.GE.OR P0, PT, R18, R0, P0 ;  /* 0x000000001200720c */ /* 0x004fe40000706670 */
[----:B------:R-:W-:-:S09]  /*0260*/  MOV R29, RZ ;  /* 0x000000ff001d7202 */ /* 0x000fd20000000f00 */
[----:B------:R-:W0:Y:S08]  /*0270*/  @!P1 LDC.64 R10, c[0x0][0x380] ;  /* 0x0000e000ff0a9b82 */ /* 0x000e300000000a00 */
[----:B------:R-:W1:Y:S01]  /*0280*/  @!P0 LDC.64 R8, c[0x0][0x388] ;  /* 0x0000e200ff088b82 */ /* 0x000e620000000a00 */
[----:B0-----:R-:W-:-:S05]  /*0290*/  @!P1 IMAD.WIDE.U32 R10, R6, 0x4, R10 ;  /* 0x00000004060a9825 */ /* 0x001fca00078e000a */
[----:B------:R-:W2:Y:S01]  /*02a0*/  @!P1 LDG.E R29, desc[UR8][R10.64] ;  /* 0x000000080a1d9981 */ /* 0x000ea2000c1e1900 */
[----:B-1----:R-:W-:-:S05]  /*02b0*/  @!P0 IMAD.WIDE.U32 R22, R7, 0x4, R8 ;  /* 0x0000000407168825 */ /* 0x002fca00078e0008 */
[----:B------:R-:W3:Y:S01]  /*02c0*/  @!P0 LDG.E R24, desc[UR8][R22.64] ;  /* 0x0000000816188981 */ /* 0x000ee2000c1e1900 */
[----:B------:R-:W-:-:S04]  /*02d0*/  UIADD3 UR4, UPT, UPT, UR4, 0x1, URZ ;  /* 0x0000000104047890 */ /* 0x000fc8000fffe0ff */
[----:B------:R-:W-:Y:S01]  /*02e0*/  UISETP.NE.AND UP0, UPT, UR4, URZ, UPT ;  /* 0x000000ff0400728c */ /* 0x000fe2000bf05270 */
[----:B------:R-:W-:Y:S01]  /*02f0*/  IADD3 R17, PT, PT, R17, 0x20, RZ ;  /* 0x0000002011117810 */ /* 0x000fe20007ffe0ff */
[----:B--2---:R-:W-:Y:S04]  /*0300*/  STS [R4], R29 ;  /* 0x0000001d04007388 */ /* 0x004fe80000000800 */
[----:B---3--:R-:W-:Y:S01]  /*0310*/  STS [R3], R24 ;  /* 0x0000001803007388 */ /* 0x008fe20000000800 */
[----:B------:R-:W-:Y:S06]  /*0320*/  BAR.SYNC.DEFER_BLOCKING 0x0 ;  /* 0x0000000000007b1d */ /* 0x000fec0000010000 */
[----:B------:R-:W-:Y:S04]  /*0330*/  LDS R28, [R2] ;  /* 0x00000000021c7984 */ /* 0x000fe80000000800 */
[----:B------:R-:W0:Y:S04]  /*0340*/  LDS.128 R12, [R5] ;  /* 0x00000000050c7984 */ /* 0x000e280000000c00 */
[----:B------:R-:W1:Y:S04]  /*0350*/  LDS R23, [R2+0x80] ;  /* 0x0000800002177984 */ /* 0x000e680000000800 */
[----:B------:R-:W2:Y:S04]  /*0360*/  LDS R27, [R2+0x100] ;  /* 0x00010000021b7984 */ /* 0x000ea80000000800 */
[----:B------:R-:W3:Y:S04]  /*0370*/  LDS R26, [R2+0x180] ;  /* 0x00018000021a7984 */ /* 0x000ee80000000800 */
[----:B------:R-:W-:Y:S04]  /*0380*/  LDS R25, [R2+0x200] ;  /* 0x0002000002197984 */ /* 0x000fe80000000800 */
[----:B------:R-:W4:Y:S04]  /*0390*/  LDS.128 R8, [R5+0x10] ;  /* 0x0000100005087984 */ /* 0x000f280000000c00 */
[----:B------:R-:W5:Y:S04]  /*03a0*/  LDS R20, [R2+0x280] ;  /* 0x0002800002147984 */ /* 0x000f680000000800 */
[----:B------:R-:W-:Y:S04]  /*03b0*/  LDS R24, [R2+0x380] ;  /* 0x0003800002187984 */ /* 0x000fe80000000800 */
[----:B------:R-:W-:Y:S01]  /*03c0*/  LDS R22, [R2+0x480] ;  /* 0x0004800002167984 */ /* 0x000fe20000000800 */
[----:B0-----:R-:W-:-:S03]  /*03d0*/  FFMA R12, R12, R28, R21 ;  /* 0x0000001c0c0c7223 */ /* 0x001fc60000000015 */
[----:B------:R-:W0:Y:S01]  /*03e0*/  LDS R21, [R2+0x300] ;  /* 0x0003000002157984 */ /* 0x000e220000000800 */
[----:B-1----:R-:W-:-:S03]  /*03f0*/  FFMA R12, R23, R13, R12 ;  /* 0x0000000d170c7223 */ /* 0x002fc6000000000c */
[----:B------:R-:W-:Y:S01]  /*0400*/  LDS R23, [R2+0x400] ;  /* 0x0004000002177984 */ /* 0x000fe20000000800 */
[----:B--2---:R-:W-:-:S04]  /*0410*/  FFMA R27, R27, R14, R12 ;  /* 0x0000000e1b1b7223 */ /* 0x004fc8000000000c */
[----:B---3--:R-:W-:Y:S02]  /*0420*/  FFMA R27, R26, R15, R27 ;  /* 0x0000000f1a1b7223 */ /* 0x008fe4000000001b */
[----:B------:R-:W1:Y:S04]  /*0430*/  LDS.128 R12, [R5+0x20] ;  /* 0x00002000050c7984 */ /* 0x000e680000000c00 */
[----:B------:R-:W-:Y:S01]  /*0440*/  LDS R26, [R2+0x580] ;  /* 0x00058000021a7984 */ /* 0x000fe20000000800 */
[----:B----4-:R-:W-:-:S03]  /*0450*/  FFMA R27, R8, R25, R27 ;  /* 0x00000019081b7223 */ /* 0x010fc6000000001b */
[----:B------:R-:W2:Y:S01]  /*0460*/  LDS R25, [R2+0x500] ;  /* 0x0005000002197984 */ /* 0x000ea20000000800 */
[----:B-----5:R-:W-:-:S04]  /*0470*/  FFMA R20, R20, R9, R27 ;  /* 0x0000000914147223 */ /* 0x020fc8000000001b */
[----:B0-----:R-:W-:Y:S02]  /*0480*/  FFMA R21, R21, R10, R20 ;  /* 0x0000000a15157223 */ /* 0x001fe40000000014 */
[----:B------:R-:W-:Y:S02]  /*0490*/  LDS R20, [R2+0x680] ;  /* 0x0006800002147984 */ /* 0x000fe40000000800 */
[----:B------:R-:W-:Y:S02]  /*04a0*/  FFMA R27, R24, R11, R21 ;  /* 0x0000000b181b7223 */ /* 0x000fe40000000015 */
[----:B------:R-:W-:Y:S04]  /*04b0*/  LDS R21, [R2+0x600] ;  /* 0x0006000002157984 */ /* 0x000fe80000000800 */
[----:B------:R-:W0:Y:S01]  /*04c0*/  LDS.128 R8, [R5+0x30] ;  /* 0x0000300005087984 */ /* 0x000e220000000c00 */
[----:B-1----:R-:W-:-:S03]  /*04d0*/  FFMA R27, R12, R23, R27 ;  /* 0x000000170c1b7223 */ /* 0x002fc6000000001b */
[----:B------:R-:W1:Y:S01]  /*04e0*/  LDS R23, [R2+0x700] ;  /* 0x0007000002177984 */ /* 0x000e620000000800 */
[----:B------:R-:W-:-:S03]  /*04f0*/  FFMA R22, R22, R13, R27 ;  /* 0x0000000d16167223 */ /* 0x000fc6000000001b */
[----:B------:R-:W3:Y:S01]  /*0500*/  LDS R24, [R2+0x780] ;  /* 0x0007800002187984 */ /* 0x000ee20000000800 */
[----:B--2---:R-:W-:-:S03]  /*0510*/  FFMA R25, R25, R14, R22 ;  /* 0x0000000e19197223 */ /* 0x004fc60000000016 */
[----:B------:R-:W-:Y:S01]  /*0520*/  LDS R22, [R2+0x880] ;  /* 0x0008800002167984 */ /* 0x000fe20000000800 */
[----:B------:R-:W-:-:S03]  /*0530*/  FFMA R27, R26, R15, R25 ;  /* 0x0000000f1a1b7223 */ /* 0x000fc60000000019 */
[----:B------:R-:W-:Y:S04]  /*0540*/  LDS R25, [R2+0x800] ;  /* 0x0008000002197984 */ /* 0x000fe80000000800 */
[----:B------:R-:W2:Y:S04]  /*0550*/  LDS.128 R12, [R5+0x40] ;  /* 0x00004000050c7984 */ /* 0x000ea80000000c00 */
[----:B------:R-:W-:Y:S01]  /*0560*/  LDS R26, [R2+0x980] ;  /* 0x00098000021a7984 */ /* 0x000fe20000000800 */
[----:B0-----:R-:W-:-:S03]  /*0570*/  FFMA R27, R8, R21, R27 ;  /* 0x00000015081b7223 */ /* 0x001fc6000000001b */
[----:B------:R-:W0:Y:S01]  /*0580*/  LDS R21, [R2+0x900] ;  /* 0x0009000002157984 */ /* 0x000e220000000800 */
[----:B------:R-:W-:-:S04]  /*0590*/  FFMA R20, R20, R9, R27 ;  /* 0x0000000914147223 */ /* 0x000fc8000000001b */
[----:B-1----:R-:W-:Y:S02]  /*05a0*/  FFMA R23, R23, R10, R20 ;  /* 0x0000000a17177223 */ /* 0x002fe40000000014 */
[----:B------:R-:W-:Y:S02]  /*05b0*/  LDS R20, [R2+0xa80] ;  /* 0x000a800002147984 */ /* 0x000fe40000000800 */
[----:B---3--:R-:W-:Y:S02]  /*05c0*/  FFMA R27, R24, R11, R23 ;  /* 0x0000000b181b7223 */ /* 0x008fe40000000017 */
[----:B------:R-:W-:Y:S04]  /*05d0*/  LDS R23, [R2+0xa00] ;  /* 0x000a000002177984 */ /* 0x000fe80000000800 */
[----:B------:R-:W1:Y:S01]  /*05e0*/  LDS.128 R8, [R5+0x50] ;  /* 0x0000500005087984 */ /* 0x000e620000000c00 */
[----:B--2---:R-:W-:-:S03]  /*05f0*/  FFMA R27, R12, R25, R27 ;  /* 0x000000190c1b7223 */ /* 0x004fc6000000001b */
[----:B------:R-:W2:Y:S01]  /*0600*/  LDS R25, [R2+0xb00] ;  /* 0x000b000002197984 */ /* 0x000ea20000000800 */
[----:B------:R-:W-:-:S03]  /*0610*/  FFMA R12, R22, R13, R27 ;  /* 0x0000000d160c7223 */ /* 0x000fc6000000001b */
[----:B------:R-:W3:Y:S04]  /*0620*/  LDS R22, [R2+0xb80] ;  /* 0x000b800002167984 */ /* 0x000ee80000000800 */
[----:B------:R-:W-:Y:S01]  /*0630*/  LDS R24, [R2+0xc80] ;  /* 0x000c800002187984 */ /* 0x000fe20000000800 */
[----:B0-----:R-:W-:-:S04]  /*0640*/  FFMA R21, R21, R14, R12 ;  /* 0x0000000e15157223 */ /* 0x001fc8000000000c */
[----:B------:R-:W-:Y:S02]  /*0650*/  FFMA R27, R26, R15, R21 ;  /* 0x0000000f1a1b7223 */ /* 0x000fe40000000015 */
[----:B------:R-:W-:Y:S04]  /*0660*/  LDS R21, [R2+0xc00] ;  /* 0x000c000002157984 */ /* 0x000fe80000000800 */
[----:B------:R-:W0:Y:S01]  /*0670*/  LDS.128 R12, [R5+0x60] ;  /* 0x00006000050c7984 */ /* 0x000e220000000c00 */
[----:B-1----:R-:W-:-:S04]  /*0680*/  FFMA R23, R8, R23, R27 ;  /* 0x0000001708177223 */ /* 0x002fc8000000001b */
[----:B------:R-:W-:Y:S02]  /*0690*/  FFMA R20, R20, R9, R23 ;  /* 0x0000000914147223 */ /* 0x000fe40000000017 */
[----:B------:R-:W1:Y:S02]  /*06a0*/  LDS R23, [R2+0xd00] ;  /* 0x000d000002177984 */ /* 0x000e640000000800 */
[----:B--2---:R-:W-:Y:S02]  /*06b0*/  FFMA R25, R25, R10, R20 ;  /* 0x0000000a19197223 */ /* 0x004fe40000000014 */
[----:B------:R-:W2:Y:S02]  /*06c0*/  LDS R20, [R2+0xd80] ;  /* 0x000d800002147984 */ /* 0x000ea40000000800 */
[----:B---3--:R-:W-:Y:S02]  /*06d0*/  FFMA R27, R22, R11, R25 ;  /* 0x0000000b161b7223 */ /* 0x008fe40000000019 */
[----:B------:R-:W-:Y:S04]  /*06e0*/  LDS R25, [R2+0xe00] ;  /* 0x000e000002197984 */ /* 0x000fe80000000800 */
[----:B------:R-:W3:Y:S04]  /*06f0*/  LDS.128 R8, [R5+0x70] ;  /* 0x0000700005087984 */ /* 0x000ee80000000c00 */
[----:B------:R-:W4:Y:S01]  /*0700*/  LDS R22, [R2+0xe80] ;  /* 0x000e800002167984 */ /* 0x000f220000000800 */
[----:B0-----:R-:W-:-:S03]  /*0710*/  FFMA R27, R12, R21, R27 ;  /* 0x000000150c1b7223 */ /* 0x001fc6000000001b */
[----:B------:R-:W0:Y:S04]  /*0720*/  LDS R21, [R2+0xf00] ;  /* 0x000f000002157984 */ /* 0x000e280000000800 */
[----:B------:R-:W5:Y:S01]  /*0730*/  LDS R12, [R2+0xf80] ;  /* 0x000f8000020c7984 */ /* 0x000f620000000800 */
[----:B------:R-:W-:-:S04]  /*0740*/  FFMA R24, R24, R13, R27 ;  /* 0x0000000d18187223 */ /* 0x000fc8000000001b */
[----:B-1----:R-:W-:-:S04]  /*0750*/  FFMA R23, R23, R14, R24 ;  /* 0x0000000e17177223 */ /* 0x002fc80000000018 */
[----:B--2---:R-:W-:-:S04]  /*0760*/  FFMA R15, R20, R15, R23 ;  /* 0x0000000f140f7223 */ /* 0x004fc80000000017 */
[----:B---3--:R-:W-:-:S04]  /*0770*/  FFMA R15, R8, R25, R15 ;  /* 0x00000019080f7223 */ /* 0x008fc8000000000f */
[----:B----4-:R-:W-:Y:S01]  /*0780*/  FFMA R22, R22, R9, R15 ;  /* 0x0000000916167223 */ /* 0x010fe2000000000f */
[----:B------:R-:W-:Y:S02]  /*0790*/  IADD3 R16, PT, PT, R16, 0x20, RZ ;  /* 0x0000002010107810 */ /* 0x000fe40007ffe0ff */
[----:B------:R-:W-:Y:S02]  /*07a0*/  IADD3 R6, PT, PT, R6, 0x20, RZ ;  /* 0x0000002006067810 */ /* 0x000fe40007ffe0ff */
[----:B------:R-:W-:Y:S01]  /*07b0*/  LEA R7, R0, R7, 0x5 ;  /* 0x0000000700077211 */ /* 0x000fe200078e28ff */
[----:B0-----:R-:W-:-:S04]  /*07c0*/  FFMA R21, R21, R10, R22 ;  /* 0x0000000a15157223 */ /* 0x001fc80000000016 */
[----:B-----5:R-:W-:Y:S01]  /*07d0*/  FFMA R21, R12, R11, R21 ;  /* 0x0000000b0c157223 */ /* 0x020fe20000000015 */
[----:B------:R-:W-:Y:S06]  /*07e0*/  BAR.SYNC.DEFER_BLOCKING 0x0 ;  /* 0x0000000000007b1d */ /* 0x000fec0000010000 */
[----:B------:R-:W-:Y:S05]  /*07f0*/  BRA.U UP0, `(.L_x_1) ;  /* 0xfffffff900847547 */ /* 0x000fea000b83ffff */
.L_x_0:
[----:B------:R-:W0:Y:S01]  /*0800*/  LDCU UR4, c[0x0][0x398] ;  /* 0x00007300ff0477ac */ /* 0x000e220008000800 */
[----:B------:R-:W-:-:S04]  /*0810*/  ISETP.GE.AND P0, PT, R18, UR14, PT ;  /* 0x0000000e12007c0c */ /* 0x000fc8000bf06270 */
[----:B0-----:R-:W-:-:S13]  /*0820*/  ISETP.GE.OR P0, PT, R19, UR4, P0 ;  /* 0x0000000413007c0c */ /* 0x001fda0008706670 */
[----:B------:R-:W-:Y:S05]  /*0830*/  @P0 EXIT ;  /* 0x000000000000094d */ /* 0x000fea0003800000 */
[----:B------:R-:W0:Y:S01]  /*0840*/  LDC.64 R2, c[0x0][0x390] ;  /* 0x0000e400ff027b82 */ /* 0x000e220000000a00 */
[----:B------:R-:W-:-:S04]  /*0850*/  IMAD R19, R19, UR14, R18 ;  /* 0x0000000e13137c24 */ /* 0x000fc8000f8e0212 */
[----:B0-----:R-:W-:-:S05]  /*0860*/  IMAD.WIDE R2, R19, 0x4, R2 ;  /* 0x0000000413027825 */ /* 0x001fca00078e0202 */
[----:B------:R-:W-:Y:S01]  /*0870*/  STG.E desc[UR8][R2.64], R21 ;  /* 0x0000001502007986 */ /* 0x000fe2000c101908 */
[----:B------:R-:W-:Y:S05]  /*0880*/  EXIT ;  /* 0x000000000000794d */ /* 0x000fea0003800000 */
.L_x_2:
[----:B------:R-:W-:-:S00]  /*0890*/  BRA `(.L_x_2) ;  /* 0xfffffffc00fc7947 */ /* 0x000fc0000383ffff */
[----:B------:R-:W-:-:S00]  /*08a0*/  NOP ;  /* 0x0000000000007918 */ /* 0x000fc00000000000 */
        /* <DEDUP_REMOVED lines=13> */
.L_x_8:


//--------------------- .text._Z35simple_matrix_multiplication_kernelPKfS0_Pfiii --------------------------
	.section	.text._Z35simple_matrix_multiplication_kernelPKfS0_Pfiii,"ax",@progbits
	.align	128
        .global         _Z35simple_matrix_multiplication_kernelPKfS0_Pfiii
        .type           _Z35simple_matrix_multiplication_kernelPKfS0_Pfiii,@function
        .size           _Z35simple_matrix_multiplication_kernelPKfS0_Pfiii,(.L_x_9 - _Z35simple_matrix_multiplication_kernelPKfS0_Pfiii)
        .other          _Z35simple_matrix_multiplication_kernelPKfS0_Pfiii,@"STO_CUDA_ENTRY STV_DEFAULT"
_Z35simple_matrix_multiplication_kernelPKfS0_Pfiii:
.text._Z35simple_matrix_multiplication_kernelPKfS0_Pfiii:
[----:B------:R-:W-:Y:S01]  /*0000*/  LDC R1, c[0x0][0x37c] ;  /* 0x0000df00ff017b82 */ /* 0x000fe20000000800 */
[----:B------:R-:W0:Y:S07]  /*0010*/  S2R R5, SR_TID.X ;  /* 0x0000000000057919 */ /* 0x000e2e0000002100 */
[----:B------:R-:W1:Y:S01]  /*0020*/  LDC R16, c[0x0][0x364] ;  /* 0x0000d900ff107b82 */ /* 0x000e620000000800 */
[----:B------:R-:W2:Y:S01]  /*0030*/  LDCU UR6, c[0x0][0x398] ;  /* 0x00007300ff0677ac */ /* 0x000ea20008000800 */
[----:B------:R-:W1:Y:S06]  /*0040*/  S2R R3, SR_TID.Y ;  /* 0x0000000000037919 */ /* 0x000e6c0000002200 */
[----:B------:R-:W0:Y:S08]  /*0050*/  S2UR UR5, SR_CTAID.X ;  /* 0x00000000000579c3 */ /* 0x000e300000002500 */
[----:B------:R-:W0:Y:S08]  /*0060*/  LDC R0, c[0x0][0x360] ;  /* 0x0000d800ff007b82 */ /* 0x000e300000000800 */
[----:B------:R-:W1:Y:S08]  /*0070*/  S2UR UR4, SR_CTAID.Y ;  /* 0x00000000000479c3 */ /* 0x000e700000002600 */
[----:B------:R-:W3:Y:S01]  /*0080*/  LDC R17, c[0x0][0x3a0] ;  /* 0x0000e800ff117b82 */ /* 0x000ee20000000800 */
[----:B0-----:R-:W-:-:S02]  /*0090*/  IMAD R0, R0, UR5, R5 ;  /* 0x0000000500007c24 */ /* 0x001fc4000f8e0205 */
[----:B-1----:R-:W-:-:S03]  /*00a0*/  IMAD R16, R16, UR4, R3 ;  /* 0x0000000410107c24 */ /* 0x002fc6000f8e0203 */
[----:B---3--:R-:W-:-:S04]  /*00b0*/  ISETP.GE.AND P0, PT, R0, R17, PT ;  /* 0x000000110000720c */ /* 0x008fc80003f06270 */
[----:B--2---:R-:W-:-:S13]  /*00c0*/  ISETP.GE.OR P0, PT, R16, UR6, P0 ;  /* 0x0000000610007c0c */ /* 0x004fda0008706670 */
[----:B------:R-:W-:Y:S05]  /*00d0*/  @P0 EXIT ;  /* 0x000000000000094d */ /* 0x000fea0003800000 */
[----:B------:R-:W0:Y:S01]  /*00e0*/  LDC R19, c[0x0][0x39c] ;  /* 0x0000e700ff137b82 */ /* 0x000e220000000800 */
[----:B------:R-:W1:Y:S01]  /*00f0*/  LDCU.64 UR4, c[0x0][0x358] ;  /* 0x00006b00ff0477ac */ /* 0x000e620008000a00 */
[----:B------:R-:W-:Y:S01]  /*0100*/  HFMA2 R24, -RZ, RZ, 0, 0 ;  /* 0x00000000ff187431 */ /* 0x000fe200000001ff */
[----:B0-----:R-:W-:-:S13]  /*0110*/  ISETP.GE.AND P0, PT, R19, 0x1, PT ;  /* 0x000000011300780c */ /* 0x001fda0003f06270 */
[----:B-1----:R-:W-:Y:S05]  /*0120*/  @!P0 BRA `(.L_x_3) ;  /* 0x0000000400e08947 */ /* 0x002fea0003800000 */
[C---:B------:R-:W-:Y:S01]  /*0130*/  ISETP.GE.U32.AND P1, PT, R19.reuse, 0x8, PT ;  /* 0x000000081300780c */ /* 0x040fe20003f26070 */
[----:B------:R-:W-:Y:S01]  /*0140*/  IMAD R20, R16, R19, RZ ;  /* 0x0000001310147224 */ /* 0x000fe200078e02ff */
[----:B------:R-:W-:Y:S02]  /*0150*/  LOP3.LUT R27, R19, 0x7, RZ, 0xc0, !PT ;  /* 0x00000007131b7812 */ /* 0x000fe400078ec0ff */
[----:B------:R-:W-:Y:S02]  /*0160*/  MOV R24, RZ ;  /* 0x000000ff00187202 */ /* 0x000fe40000000f00 */
[----:B------:R-:W-:Y:S02]  /*0170*/  ISETP.NE.AND P0, PT, R27, RZ, PT ;  /* 0x000000ff1b00720c */ /* 0x000fe40003f05270 */
[----:B------:R-:W-:-:S05]  /*0180*/  MOV R21, RZ ;  /* 0x000000ff00157202 */ /* 0x000fca0000000f00 */
[----:B------:R-:W-:Y:S06]  /*0190*/  @!P1 BRA `(.L_x_4) ;  /* 0x0000000000c49947 */ /* 0x000fec0003800000 */
[----:B------:R-:W0:Y:S01]  /*01a0*/  LDC.64 R2, c[0x0][0x380] ;  /* 0x0000e000ff027b82 */ /* 0x000e220000000a00 */
[----:B------:R-:W-:Y:S02]  /*01b0*/  LOP3.LUT R21, R19, 0x7ffffff8, RZ, 0xc0, !PT ;  /* 0x7ffffff813157812 */ /* 0x000fe400078ec0ff */
[----:B------:R-:W-:Y:S02]  /*01c0*/  MOV R24, RZ ;  /* 0x000000ff00187202 */ /* 0x000fe40000000f00 */
[----:B------:R-:W-:Y:S02]  /*01d0*/  MOV R18, R0 ;  /* 0x0000000000127202 */ /* 0x000fe40000000f00 */
[----:B------:R-:W-:Y:S01]  /*01e0*/  IADD3 R22, PT, PT, -R21, RZ, RZ ;  /* 0x000000ff15167210 */ /* 0x000fe20007ffe1ff */
[----:B0-----:R-:W-:-:S03]  /*01f0*/  IMAD.WIDE.U32 R2, R20, 0x4, R2 ;  /* 0x0000000414027825 */ /* 0x001fc600078e0002 */
[----:B------:R-:W-:-:S04]  /*0200*/  IADD3 R4, P1, PT, R2, 0x10, RZ ;  /* 0x0000001002047810 */ /* 0x000fc80007f3e0ff */
[----:B------:R-:W-:-:S09]  /*0210*/  IADD3.X R5, PT, PT, RZ, R3, RZ, P1, !PT ;  /* 0x00000003ff057210 */ /* 0x000fd20000ffe4ff */
.L_x_5:
[----:B------:R-:W0:Y:S01]  /*0220*/  LDC.64 R14, c[0x0][0x388] ;  /* 0x0000e200ff0e7b82 */ /* 0x000e220000000a00 */
[----:B------:R-:W-:Y:S02]  /*0230*/  MOV R2, R4 ;  /* 0x0000000400027202 */ /* 0x000fe40000000f00 */
[----:B------:R-:W-:-:S05]  /*0240*/  MOV R3, R5 ;  /* 0x0000000500037202 */ /* 0x000fca0000000f00 */
[----:B------:R-:W2:Y:S04]  /*0250*/  LDG.E R25, desc[UR4][R2.64+-0x10] ;  /* 0xfffff00402197981 */ /* 0x000ea8000c1e1900 */
[----:B------:R-:W3:Y:S04]  /*0260*/  LDG.E R23, desc[UR4][R2.64+-0xc] ;  /* 0xfffff40402177981 */ /* 0x000ee8000c1e1900 */
[----:B------:R-:W4:Y:S04]  /*0270*/  LDG.E R29, desc[UR4][R2.64+-0x8] ;  /* 0xfffff804021d7981 */ /* 0x000f28000c1e1900 */
[----:B------:R-:W5:Y:S01]  /*0280*/  LDG.E R28, desc[UR4][R2.64+-0x4] ;  /* 0xfffffc04021c7981 */ /* 0x000f62000c1e1900 */
[----:B0-----:R-:W-:-:S05]  /*0290*/  IMAD.WIDE R14, R18, 0x4, R14 ;  /* 0x00000004120e7825 */ /* 0x001fca00078e020e */
[----:B------:R0:W2:Y:S01]  /*02a0*/  LDG.E R26, desc[UR4][R14.64] ;  /* 0x000000040e1a7981 */ /* 0x0000a2000c1e1900 */
[----:B------:R-:W-:-:S04]  /*02b0*/  IMAD.WIDE R12, R17, 0x4, R14 ;  /* 0x00000004110c7825 */ /* 0x000fc800078e020e */
[C---:B------:R-:W-:Y:S02]  /*02c0*/  IMAD.WIDE R4, R17.reuse, 0x4, R12 ;  /* 0x0000000411047825 */ /* 0x040fe400078e020c */
[----:B------:R-:W3:Y:S02]  /*02d0*/  LDG.E R12, desc[UR4][R12.64] ;  /* 0x000000040c0c7981 */ /* 0x000ee4000c1e1900 */
[C---:B------:R-:W-:Y:S02]  /*02e0*/  IMAD.WIDE R8, R17.reuse, 0x4, R4 ;  /* 0x0000000411087825 */ /* 0x040fe400078e0204 */
[----:B------:R-:W4:Y:S02]  /*02f0*/  LDG.E R4, desc[UR4][R4.64] ;  /* 0x0000000404047981 */ /* 0x000f24000c1e1900 */
[C---:B------:R-:W-:Y:S02]  /*0300*/  IMAD.WIDE R6, R17.reuse, 0x4, R8 ;  /* 0x0000000411067825 */ /* 0x040fe400078e0208 */
[----:B------:R-:W5:Y:S02]  /*0310*/  LDG.E R8, desc[UR4][R8.64] ;  /* 0x0000000408087981 */ /* 0x000f64000c1e1900 */
[----:B------:R-:W-:-:S02]  /*0320*/  IMAD.WIDE R10, R17, 0x4, R6 ;  /* 0x00000004110a7825 */ /* 0x000fc400078e0206 */
[----:B------:R-:W5:Y:S04]  /*0330*/  LDG.E R5, desc[UR4][R2.64] ;  /* 0x0000000402057981 */ /* 0x000f68000c1e1900 */
[----:B------:R-:W5:Y:S01]  /*0340*/  LDG.E R6, desc[UR4][R6.64] ;  /* 0x0000000406067981 */ /* 0x000f62000c1e1900 */
[----:B0-----:R-:W-:-:S03]  /*0350*/  IMAD.WIDE R14, R17, 0x4, R10 ;  /* 0x00000004110e7825 */ /* 0x001fc600078e020a */
[----:B------:R-:W5:Y:S04]  /*0360*/  LDG.E R10, desc[UR4][R10.64] ;  /* 0x000000040a0a7981 */ /* 0x000f68000c1e1900 */
[----:B------:R-:W5:Y:S04]  /*0370*/  LDG.E R13, desc[UR4][R14.64] ;  /* 0x000000040e0d7981 */ /* 0x000f68000c1e1900 */
[----:B------:R-:W5:Y:S04]  /*0380*/  LDG.E R7, desc[UR4][R2.64+0x4] ;  /* 0x0000040402077981 */ /* 0x000f68000c1e1900 */
[----:B------:R-:W5:Y:S01]  /*0390*/  LDG.E R9, desc[UR4][R2.64+0xc] ;  /* 0x00000c0402097981 */ /* 0x000f62000c1e1900 */
[----:B--2---:R-:W-:Y:S01]  /*03a0*/  FFMA R26, R25, R26, R24 ;  /* 0x0000001a191a7223 */ /* 0x004fe20000000018 */
[----:B------:R-:W-:-:S02]  /*03b0*/  IMAD.WIDE R24, R17, 0x4, R14 ;  /* 0x0000000411187825 */ /* 0x000fc400078e020e */
[----:B------:R-:W2:Y:S04]  /*03c0*/  LDG.E R14, desc[UR4][R2.64+0x8] ;  /* 0x00000804020e7981 */ /* 0x000ea8000c1e1900 */
[----:B------:R-:W2:Y:S01]  /*03d0*/  LDG.E R24, desc[UR4][R24.64] ;  /* 0x0000000418187981 */ /* 0x000ea2000c1e1900 */
[----:B---3--:R-:W-:Y:S01]  /*03e0*/  FFMA R12, R23, R12, R26 ;  /* 0x0000000c170c7223 */ /* 0x008fe2000000001a */
[----:B------:R-:W-:-:S03]  /*03f0*/  IADD3 R22, PT, PT, R22, 0x8, RZ ;  /* 0x0000000816167810 */ /* 0x000fc60007ffe0ff */
[----:B----4-:R-:W-:Y:S01]  /*0400*/  FFMA R29, R29, R4, R12 ;  /* 0x000000041d1d7223 */ /* 0x010fe2000000000c */
[----:B------:R-:W-:-:S03]  /*0410*/  ISETP.NE.AND P1, PT, R22, RZ, PT ;  /* 0x000000ff1600720c */ /* 0x000fc60003f25270 */
[----:B-----5:R-:W-:Y:S01]  /*0420*/  FFMA R8, R28, R8, R29 ;  /* 0x000000081c087223 */ /* 0x020fe2000000001d */
[----:B------:R-:W-:-:S03]  /*0430*/  IADD3 R4, P2, PT, R2, 0x20, RZ ;  /* 0x0000002002047810 */ /* 0x000fc60007f5e0ff */
[----:B------:R-:W-:Y:S01]  /*0440*/  FFMA R6, R5, R6, R8 ;  /* 0x0000000605067223 */ /* 0x000fe20000000008 */
[----:B------:R-:W-:Y:S02]  /*0450*/  IADD3.X R5, PT, PT, RZ, R3, RZ, P2, !PT ;  /* 0x00000003ff057210 */ /* 0x000fe400017fe4ff */
[----:B------:R-:W-:Y:S01]  /*0460*/  LEA R18, R17, R18, 0x3 ;  /* 0x0000001211127211 */ /* 0x000fe200078e18ff */
[----:B------:R-:W-:-:S04]  /*0470*/  FFMA R7, R7, R10, R6 ;  /* 0x0000000a07077223 */ /* 0x000fc80000000006 */
[----:B--2---:R-:W-:-:S04]  /*0480*/  FFMA R14, R14, R13, R7 ;  /* 0x0000000d0e0e7223 */ /* 0x004fc80000000007 */
[----:B------:R-:W-:Y:S01]  /*0490*/  FFMA R24, R9, R24, R14 ;  /* 0x0000001809187223 */ /* 0x000fe2000000000e */
[----:B------:R-:W-:Y:S06]  /*04a0*/  @P1 BRA `(.L_x_5) ;  /* 0xfffffffc005c1947 */ /* 0x000fec000383ffff */
.L_x_4:
[----:B------:R-:W-:Y:S05]  /*04b0*/  @!P0 BRA `(.L_x_3) ;  /* 0x0000000000fc8947 */ /* 0x000fea0003800000 */
[----:B------:R-:W-:Y:S02]  /*04c0*/  ISETP.GE.U32.AND P1, PT, R27, 0x4, PT ;  /* 0x000000041b00780c */ /* 0x000fe40003f26070 */
[----:B------:R-:W-:-:S04]  /*04d0*/  LOP3.LUT R14, R19, 0x3, RZ, 0xc0, !PT ;  /* 0x00000003130e7812 */ /* 0x000fc800078ec0ff */
[----:B------:R-:W-:-:S07]  /*04e0*/  ISETP.NE.AND P0, PT, R14, RZ, PT ;  /* 0x000000ff0e00720c */ /* 0x000fce0003f05270 */
[----:B------:R-:W-:Y:S06]  /*04f0*/  @!P1 BRA `(.L_x_6) ;  /* 0x00000000006c9947 */ /* 0x000fec0003800000 */
[----:B------:R-:W0:Y:S01]  /*0500*/  LDC.64 R4, c[0x0][0x388] ;  /* 0x0000e200ff047b82 */ /* 0x000e220000000a00 */
[----:B------:R-:W1:Y:S01]  /*0510*/  LDCU.64 UR6, c[0x0][0x380] ;  /* 0x00007000ff0677ac */ /* 0x000e620008000a00 */
[----:B------:R-:W-:Y:S01]  /*0520*/  IMAD R7, R21, R17, R0 ;  /* 0x0000001115077224 */ /* 0x000fe200078e0200 */
[CC--:B------:R-:W-:Y:S02]  /*0530*/  IADD3 R3, PT, PT, R20.reuse, R21.reuse, RZ ;  /* 0x0000001514037210 */ /* 0x0c0fe40007ffe0ff */
[----:B------:R-:W-:-:S03]  /*0540*/  IADD3 R8, P1, PT, R20, R21, RZ ;  /* 0x0000001514087210 */ /* 0x000fc60007f3e0ff */
[----:B------:R-:W2:Y:S01]  /*0550*/  LDC.64 R12, c[0x0][0x380] ;  /* 0x0000e000ff0c7b82 */ /* 0x000ea20000000a00 */
[----:B0-----:R-:W-:-:S04]  /*0560*/  IMAD.WIDE R4, R7, 0x4, R4 ;  /* 0x0000000407047825 */ /* 0x001fc800078e0204 */
[----:B------:R-:W-:Y:S02]  /*0570*/  IMAD.WIDE R6, R17, 0x4, R4 ;  /* 0x0000000411067825 */ /* 0x000fe400078e0204 */
[----:B------:R-:W3:Y:S02]  /*0580*/  LDG.E R4, desc[UR4][R4.64] ;  /* 0x0000000404047981 */ /* 0x000ee4000c1e1900 */
[----:B--2---:R-:W-:Y:S01]  /*0590*/  IMAD.WIDE.U32 R12, R3, 0x4, R12 ;  /* 0x00000004030c7825 */ /* 0x004fe200078e000c */
[----:B------:R-:W-:Y:S02]  /*05a0*/  IADD3.X R3, PT, PT, RZ, RZ, RZ, P1, !PT ;  /* 0x000000ffff037210 */ /* 0x000fe40000ffe4ff */
[----:B-1----:R-:W-:-:S03]  /*05b0*/  LEA R2, P1, R8, UR6, 0x2 ;  /* 0x0000000608027c11 */ /* 0x002fc6000f8210ff */
[----:B------:R-:W3:Y:S01]  /*05c0*/  LDG.E R13, desc[UR4][R12.64] ;  /* 0x000000040c0d7981 */ /* 0x000ee2000c1e1900 */
[----:B------:R-:W-:Y:S01]  /*05d0*/  LEA.HI.X R3, R8, UR7, R3, 0x2, P1 ;  /* 0x0000000708037c11 */ /* 0x000fe200088f1403 */
[C---:B------:R-:W-:Y:S02]  /*05e0*/  IMAD.WIDE R8, R17.reuse, 0x4, R6 ;  /* 0x0000000411087825 */ /* 0x040fe400078e0206 */
[----:B------:R-:W2:Y:S04]  /*05f0*/  LDG.E R6, desc[UR4][R6.64] ;  /* 0x0000000406067981 */ /* 0x000ea8000c1e1900 */
[----:B------:R-:W2:Y:S01]  /*0600*/  LDG.E R15, desc[UR4][R2.64+0x4] ;  /* 0x00000404020f7981 */ /* 0x000ea2000c1e1900 */
[----:B------:R-:W-:-:S03]  /*0610*/  IMAD.WIDE R10, R17, 0x4, R8 ;  /* 0x00000004110a7825 */ /* 0x000fc600078e0208 */
[----:B------:R-:W4:Y:S04]  /*0620*/  LDG.E R22, desc[UR4][R8.64] ;  /* 0x0000000408167981 */ /* 0x000f28000c1e1900 */
[----:B------:R-:W4:Y:S04]  /*0630*/  LDG.E R18, desc[UR4][R2.64+0x8] ;  /* 0x0000080402127981 */ /* 0x000f28000c1e1900 */
[----:B------:R-:W5:Y:S04]  /*0640*/  LDG.E R26, desc[UR4][R2.64+0xc] ;  /* 0x00000c04021a7981 */ /* 0x000f68000c1e1900 */
[----:B------:R-:W5:Y:S01]  /*0650*/  LDG.E R10, desc[UR4][R10.64] ;  /* 0x000000040a0a7981 */ /* 0x000f62000c1e1900 */
[----:B------:R-:W-:Y:S01]  /*0660*/  IADD3 R21, PT, PT, R21, 0x4, RZ ;  /* 0x0000000415157810 */ /* 0x000fe20007ffe0ff */
[----:B---3--:R-:W-:-:S04]  /*0670*/  FFMA R24, R13, R4, R24 ;  /* 0x000000040d187223 */ /* 0x008fc80000000018 */
[----:B--2---:R-:W-:-:S04]  /*0680*/  FFMA R15, R15, R6, R24 ;  /* 0x000000060f0f7223 */ /* 0x004fc80000000018 */
[----:B----4-:R-:W-:-:S04]  /*0690*/  FFMA R15, R18, R22, R15 ;  /* 0x00000016120f7223 */ /* 0x010fc8000000000f */
[----:B-----5:R-:W-:-:S07]  /*06a0*/  FFMA R24, R26, R10, R15 ;  /* 0x0000000a1a187223 */ /* 0x020fce000000000f */
.L_x_6:
[----:B------:R-:W-:Y:S05]  /*06b0*/  @!P0 BRA `(.L_x_3) ;  /* 0x00000000007c8947 */ /* 0x000fea0003800000 */
[----:B------:R-:W-:Y:S01]  /*06c0*/  ISETP.NE.AND P1, PT, R14, 0x1, PT ;  /* 0x000000010e00780c */ /* 0x000fe20003f25270 */
[----:B------:R-:W0:Y:S01]  /*06d0*/  LDC.64 R10, c[0x0][0x380] ;  /* 0x0000e000ff0a7b82 */ /* 0x000e220000000a00 */
[----:B------:R-:W-:-:S04]  /*06e0*/  LOP3.LUT R19, R19, 0x1, RZ, 0xc0, !PT ;  /* 0x0000000113137812 */ /* 0x000fc800078ec0ff */
[----:B------:R-:W-:-:S03]  /*06f0*/  ISETP.NE.U32.AND P0, PT, R19, 0x1, PT ;  /* 0x000000011300780c */ /* 0x000fc60003f05070 */
[----:B------:R-:W1:Y:S04]  /*0700*/  LDC.64 R8, c[0x0][0x388] ;  /* 0x0000e200ff087b82 */ /* 0x000e680000000a00 */
[CC--:B------:R-:W-:Y:S02]  /*0710*/  @P1 IADD3 R13, PT, PT, R20.reuse, R21.reuse, RZ ;  /* 0x00000015140d1210 */ /* 0x0c0fe40007ffe0ff */
[----:B------:R-:W-:Y:S02]  /*0720*/  @P1 IADD3 R12, P2, PT, R20, R21, RZ ;  /* 0x00000015140c1210 */ /* 0x000fe40007f5e0ff */
[----:B------:R-:W2:Y:S02]  /*0730*/  @P1 LDC.64 R2, c[0x0][0x380] ;  /* 0x0000e000ff021b82 */ /* 0x000ea40000000a00 */
[----:B------:R-:W-:-:S06]  /*0740*/  @P1 IADD3.X R14, PT, PT, RZ, RZ, RZ, P2, !PT ;  /* 0x000000ffff0e1210 */ /* 0x000fcc00017fe4ff */
[----:B------:R-:W3:Y:S01]  /*0750*/  LDC.64 R4, c[0x0][0x380] ;  /* 0x0000e000ff047b82 */ /* 0x000ee20000000a00 */
[----:B0-----:R-:W-:-:S04]  /*0760*/  @P1 IMAD.WIDE.U32 R10, R13, 0x4, R10 ;  /* 0x000000040d0a1825 */ /* 0x001fc800078e000a */
[C---:B------:R-:W-:Y:S01]  /*0770*/  @P1 IMAD R13, R21.reuse, R17, R0 ;  /* 0x00000011150d1224 */ /* 0x040fe200078e0200 */
[----:B------:R-:W-:Y:S01]  /*0780*/  @P1 IADD3 R21, PT, PT, R21, 0x2, RZ ;  /* 0x0000000215151810 */ /* 0x000fe20007ffe0ff */
[----:B------:R-:W4:Y:S01]  /*0790*/  @P1 LDG.E R11, desc[UR4][R10.64] ;  /* 0x000000040a0b1981 */ /* 0x000f22000c1e1900 */
[----:B------:R-:W0:Y:S01]  /*07a0*/  LDC.64 R6, c[0x0][0x388] ;  /* 0x0000e200ff067b82 */ /* 0x000e220000000a00 */
[----:B-1----:R-:W-:Y:S01]  /*07b0*/  @P1 IMAD.WIDE R8, R13, 0x4, R8 ;  /* 0x000000040d081825 */ /* 0x002fe200078e0208 */
[----:B------:R-:W-:Y:S02]  /*07c0*/  @!P0 IADD3 R15, PT, PT, R20, R21, RZ ;  /* 0x00000015140f8210 */ /* 0x000fe40007ffe0ff */
[----:B--2---:R-:W-:Y:S01]  /*07d0*/  @P1 LEA R2, P2, R12, R2, 0x2 ;  /* 0x000000020c021211 */ /* 0x004fe200078410ff */
[----:B------:R-:W-:-:S03]  /*07e0*/  @!P0 IMAD R21, R21, R17, R0 ;  /* 0x0000001115158224 */ /* 0x000fc600078e0200 */
[----:B------:R-:W-:Y:S01]  /*07f0*/  @P1 LEA.HI.X R3, R12, R3, R14, 0x2, P2 ;  /* 0x000000030c031211 */ /* 0x000fe200010f140e */
[----:B------:R-:W-:Y:S01]  /*0800*/  @P1 IMAD.WIDE R12, R17, 0x4, R8 ;  /* 0x00000004110c1825 */ /* 0x000fe200078e0208 */
[----:B------:R-:W4:Y:S03]  /*0810*/  @P1 LDG.E R14, desc[UR4][R8.64] ;  /* 0x00000004080e1981 */ /* 0x000f26000c1e1900 */
[----:B---3--:R-:W-:Y:S01]  /*0820*/  @!P0 IMAD.WIDE.U32 R4, R15, 0x4, R4 ;  /* 0x000000040f048825 */ /* 0x008fe200078e0004 */
[----:B------:R-:W2:Y:S04]  /*0830*/  @P1 LDG.E R2, desc[UR4][R2.64+0x4] ;  /* 0x0000040402021981 */ /* 0x000ea8000c1e1900 */
[----:B------:R-:W2:Y:S01]  /*0840*/  @P1 LDG.E R12, desc[UR4][R12.64] ;  /* 0x000000040c0c1981 */ /* 0x000ea2000c1e1900 */
[----:B0-----:R-:W-:-:S03]  /*0850*/  @!P0 IMAD.WIDE R6, R21, 0x4, R6 ;  /* 0x0000000415068825 */ /* 0x001fc600078e0206 */
[----:B------:R-:W3:Y:S04]  /*0860*/  @!P0 LDG.E R5, desc[UR4][R4.64] ;  /* 0x0000000404058981 */ /* 0x000ee8000c1e1900 */
[----:B------:R-:W3:Y:S01]  /*0870*/  @!P0 LDG.E R6, desc[UR4][R6.64] ;  /* 0x0000000406068981 */ /* 0x000ee2000c1e1900 */
[----:B----4-:R-:W-:-:S04]  /*0880*/  @P1 FFMA R11, R11, R14, R24 ;  /* 0x0000000e0b0b1223 */ /* 0x010fc80000000018 */
[----:B--2---:R-:W-:-:S04]  /*0890*/  @P1 FFMA R24, R2, R12, R11 ;  /* 0x0000000c02181223 */ /* 0x004fc8000000000b */
[----:B---3--:R-:W-:-:S07]  /*08a0*/  @!P0 FFMA R24, R5, R6, R24 ;  /* 0x0000000605188223 */ /* 0x008fce0000000018 */
.L_x_3:
[----:B------:R-:W0:Y:S01]  /*08b0*/  LDC.64 R2, c[0x0][0x390] ;  /* 0x0000e400ff027b82 */ /* 0x000e220000000a00 */
[----:B------:R-:W-:-:S04]  /*08c0*/  IMAD R17, R16, R17, R0 ;  /* 0x0000001110117224 */ /* 0x000fc800078e0200 */
[----:B0-----:R-:W-:-:S05]  /*08d0*/  IMAD.WIDE R2, R17, 0x4, R2 ;  /* 0x0000000411027825 */ /* 0x001fca00078e0202 */
[----:B------:R-:W-:Y:S01]  /*08e0*/  STG.E desc[UR4][R2.64], R24 ;  /* 0x0000001802007986 */ /* 0x000fe2000c101904 */
[----:B------:R-:W-:Y:S05]  /*08f0*/  EXIT ;  /* 0x000000000000794d */ /* 0x000fea0003800000 */
.L_x_7:
        /* <DEDUP_REMOVED lines=16> */
.L_x_9:


//--------------------- .nv.shared._Z38optimized_matrix_multiplication_kernelPKfS0_Pfiii --------------------------
	.section	.nv.shared._Z38optimized_matrix_multiplication_kernelPKfS0_Pfiii,"aw",@nobits
	.sectionflags	@""
	.align	4
.nv.shared._Z38optimized_matrix_multiplication_kernelPKfS0_Pfiii:
	.zero		9216


//--------------------- .nv.shared.reserved.0     --------------------------
	.section	.nv.shared.reserved.0,"aw",@nobits
	.weak		__nv_reservedSMEM_offset_0_alias
	.size		__nv_reservedSMEM_offset_0_alias, 0, 64
	.other		__nv_reservedSMEM_offset_0_alias,@"STO_CUDA_RESERVED_SHARED STV_DEFAULT"
__nv_reservedSMEM_offset_0_alias:
	.zero		0
	.zero		64


//--------------------- .nv.constant0._Z38optimized_matrix_multiplication_kernelPKfS0_Pfiii --------------------------
	.section	.nv.constant0._Z38optimized_matrix_multiplication_kernelPKfS0_Pfiii,"a",@progbits
	.sectionflags	@""
	.align	4
.nv.constant0._Z38optimized_matrix_multiplication_kernelPKfS0_Pfiii:
	.zero		932


//--------------------- .nv.constant0._Z35simple_matrix_multiplication_kernelPKfS0_Pfiii --------------------------
	.section	.nv.constant0._Z35simple_matrix_multiplication_kernelPKfS0_Pfiii,"a",@progbits
	.sectionflags	@""
	.align	4
.nv.constant0._Z35simple_matrix_multiplication_kernelPKfS0_Pfiii:
	.zero		932


//--------------------- SYMBOLS --------------------------

	.type		.nv.reservedSmem.offset0,@object
	.size		.nv.reservedSmem.offset0,0x4
	.type		.nv.reservedSmem.cap,@object
	.size		.nv.reservedSmem.cap,0x4
